//
// Generated by NVIDIA NVVM Compiler
//
// Compiler Build ID: CL-36424714
// Cuda compilation tools, release 13.0, V13.0.88
// Based on NVVM 20.0.0
//

.version 9.0
.target sm_100
.address_size 64

	// .globl	reduce_sum_2048
// _ZZ15reduce_sum_2048E1s has been demoted

.visible .entry reduce_sum_2048(
	.param .u64 .ptr .align 1 reduce_sum_2048_param_0,
	.param .u64 .ptr .align 1 reduce_sum_2048_param_1
)
{
	.reg .pred 	%p<5>;
	.reg .b32 	%r<11>;
	.reg .b32 	%f<8>;
	.reg .b64 	%rd<7>;
	// demoted variable
	.shared .align 4 .b8 _ZZ15reduce_sum_2048E1s[4096];
	ld.param.u64 	%rd2, [reduce_sum_2048_param_0];
	ld.param.u64 	%rd1, [reduce_sum_2048_param_1];
	cvta.to.global.u64 	%rd3, %rd2;
	mov.u32 	%r1, %tid.x;
	mul.wide.u32 	%rd4, %r1, 4;
	add.s64 	%rd5, %rd3, %rd4;
	ld.global.nc.f32 	%f1, [%rd5];
	ld.global.nc.f32 	%f2, [%rd5+4096];
	add.f32 	%f3, %f1, %f2;
	shl.b32 	%r6, %r1, 2;
	mov.u32 	%r7, _ZZ15reduce_sum_2048E1s;
	add.s32 	%r2, %r7, %r6;
	st.shared.f32 	[%r2], %f3;
	bar.sync 	0;
	mov.u32 	%r10, %ntid.x;
$L__BB0_1:
	shr.u32 	%r5, %r10, 1;
	setp.lt.u32 	%p1, %r10, 2;
	@%p1 bra 	$L__BB0_5;
	setp.ge.u32 	%p2, %r1, %r5;
	@%p2 bra 	$L__BB0_4;
	shl.b32 	%r8, %r5, 2;
	add.s32 	%r9, %r2, %r8;
	ld.shared.f32 	%f4, [%r9];
	ld.shared.f32 	%f5, [%r2];
	add.f32 	%f6, %f4, %f5;
	st.shared.f32 	[%r2], %f6;
$L__BB0_4:
	bar.sync 	0;
	setp.ne.s32 	%p3, %r5, 1;
	mov.u32 	%r10, %r5;
	@%p3 bra 	$L__BB0_1;
$L__BB0_5:
	setp.ne.s32 	%p4, %r1, 0;
	@%p4 bra 	$L__BB0_7;
	ld.shared.f32 	%f7, [_ZZ15reduce_sum_2048E1s];
	cvta.to.global.u64 	%rd6, %rd1;
	st.global.f32 	[%rd6], %f7;
$L__BB0_7:
	ret;

}


// ===== COMPILED SASS (sm_100) =====

	.target	sm_100

	.elftype	@"ET_EXEC"


//--------------------- .note.nv.tkinfo           --------------------------
	.section	.note.nv.tkinfo,"",@"SHT_NOTE"
	.sectionflags	@"SHF_NOTE_NV_TKINFO"
	.tkinfo
        /*0018*/ 	.word	0x00000002
        /*0030*/ 	.string	""
        /*0030*/ 	.string	"ptxas"
        /*0030*/ 	.string	"Cuda compilation tools, release 13.0, V13.0.88"
        /*0030*/ 	.string	"Build cuda_13.0.r13.0/compiler.36424714_0"
        /*0030*/ 	.string	"-arch sm_100 -m 64 "



//--------------------- .note.nv.cuinfo           --------------------------
	.section	.note.nv.cuinfo,"",@"SHT_NOTE"
	.sectionflags	@"SHF_NOTE_NV_CUINFO"
        /*0018*/ 	.short	0x0002
        /*001a*/ 	.short	0x0064
        /*001c*/ 	.short	0x0082
	.zero		2


//--------------------- .nv.info                  --------------------------
	.section	.nv.info,"",@"SHT_CUDA_INFO"
	.align	4


	//----- nvinfo : EIATTR_REGCOUNT
	.align		4
        /*0000*/ 	.byte	0x04, 0x2f
        /*0002*/ 	.short	(.L_1 - .L_0)
	.align		4
.L_0:
        /*0004*/ 	.word	index@(reduce_sum_2048)
        /*0008*/ 	.word	0x0000000c


	//----- nvinfo : EIATTR_FRAME_SIZE
	.align		4
.L_1:
        /*000c*/ 	.byte	0x04, 0x11
        /*000e*/ 	.short	(.L_3 - .L_2)
	.align		4
.L_2:
        /*0010*/ 	.word	index@(reduce_sum_2048)
        /*0014*/ 	.word	0x00000000


	//----- nvinfo : EIATTR_MIN_STACK_SIZE
	.align		4
.L_3:
        /*0018*/ 	.byte	0x04, 0x12
        /*001a*/ 	.short	(.L_5 - .L_4)
	.align		4
.L_4:
        /*001c*/ 	.word	index@(reduce_sum_2048)
        /*0020*/ 	.word	0x00000000
.L_5:


//--------------------- .nv.compat                --------------------------
	.section	.nv.compat,"",@"SHT_CUDA_COMPAT_INFO"
	.align	4
        /*0000*/ 	.byte	0x02, 0x09, 0x00, 0x00, 0x02, 0x02, 0x01, 0x00, 0x02, 0x05, 0x05, 0x00, 0x03, 0x07, 0x01, 0x01
        /*0010*/ 	.byte	0x02, 0x03, 0x00, 0x00, 0x02, 0x06, 0x01, 0x00, 0x04, 0x0b, 0x08, 0x00, 0x09, 0x00, 0x00, 0x00
        /*0020*/ 	.byte	0x00, 0x00, 0x00, 0x00


//--------------------- .nv.info.reduce_sum_2048  --------------------------
	.section	.nv.info.reduce_sum_2048,"",@"SHT_CUDA_INFO"
	.sectionflags	@""
	.align	4


	//----- nvinfo : EIATTR_CUDA_API_VERSION
	.align		4
        /*0000*/ 	.byte	0x04, 0x37
        /*0002*/ 	.short	(.L_7 - .L_6)
.L_6:
        /*0004*/ 	.word	0x00000082


	//----- nvinfo : EIATTR_KPARAM_INFO
	.align		4
.L_7:
        /*0008*/ 	.byte	0x04, 0x17
        /*000a*/ 	.short	(.L_9 - .L_8)
.L_8:
        /*000c*/ 	.word	0x00000000
        /*0010*/ 	.short	0x0001
        /*0012*/ 	.short	0x0008
        /*0014*/ 	.byte	0x00, 0xf5, 0x21, 0x00


	//----- nvinfo : EIATTR_KPARAM_INFO
	.align		4
.L_9:
        /*0018*/ 	.byte	0x04, 0x17
        /*001a*/ 	.short	(.L_11 - .L_10)
.L_10:
        /*001c*/ 	.word	0x00000000
        /*0020*/ 	.short	0x0000
        /*0022*/ 	.short	0x0000
        /*0024*/ 	.byte	0x00, 0xf5, 0x21, 0x00


	//----- nvinfo : EIATTR_SPARSE_MMA_MASK
	.align		4
.L_11:
        /*0028*/ 	.byte	0x03, 0x50
        /*002a*/ 	.short	0x0000


	//----- nvinfo : EIATTR_MAXREG_COUNT
	.align		4
        /*002c*/ 	.byte	0x03, 0x1b
        /*002e*/ 	.short	0x00ff


	//----- nvinfo : EIATTR_NUM_BARRIERS
	.align		4
        /*0030*/ 	.byte	0x02, 0x4c
        /*0032*/ 	.byte	0x01
	.zero		1


	//----- nvinfo : EIATTR_MERCURY_ISA_VERSION
	.align		4
        /*0034*/ 	.byte	0x03, 0x5f
        /*0036*/ 	.short	0x0101


	//----- nvinfo : EIATTR_VRC_CTA_INIT_COUNT
	.align		4
        /*0038*/ 	.byte	0x02, 0x4a
	.zero		1
	.zero		1


	//----- nvinfo : EIATTR_EXIT_INSTR_OFFSETS
	.align		4
        /*003c*/ 	.byte	0x04, 0x1c
        /*003e*/ 	.short	(.L_13 - .L_12)


	//   ....[0]....
.L_12:
        /*0040*/ 	.word	0x000001d0


	//   ....[1]....
        /*0044*/ 	.word	0x00000240


	//----- nvinfo : EIATTR_CBANK_PARAM_SIZE
	.align		4
.L_13:
        /*0048*/ 	.byte	0x03, 0x19
        /*004a*/ 	.short	0x0010


	//----- nvinfo : EIATTR_PARAM_CBANK
	.align		4
        /*004c*/ 	.byte	0x04, 0x0a
        /*004e*/ 	.short	(.L_15 - .L_14)
	.align		4
.L_14:
        /*0050*/ 	.word	index@(.nv.constant0.reduce_sum_2048)
        /*0054*/ 	.short	0x0380
        /*0056*/ 	.short	0x0010


	//----- nvinfo : EIATTR_SW_WAR
	.align		4
.L_15:
        /*0058*/ 	.byte	0x04, 0x36
        /*005a*/ 	.short	(.L_17 - .L_16)
.L_16:
        /*005c*/ 	.word	0x00000008
.L_17:


//--------------------- .nv.callgraph             --------------------------
	.section	.nv.callgraph,"",@"SHT_CUDA_CALLGRAPH"
	.align	4
	.sectionentsize	8
	.align		4
        /*0000*/ 	.word	0x00000000
	.align		4
        /*0004*/ 	.word	0xffffffff
	.align		4
        /*0008*/ 	.word	0x00000000
	.align		4
        /*000c*/ 	.word	0xfffffffe
	.align		4
        /*0010*/ 	.word	0x00000000
	.align		4
        /*0014*/ 	.word	0xfffffffd
	.align		4
        /*0018*/ 	.word	0x00000000
	.align		4
        /*001c*/ 	.word	0xfffffffc


//--------------------- .text.reduce_sum_2048     --------------------------
	.section	.text.reduce_sum_2048,"ax",@progbits
	.align	128
        .global         reduce_sum_2048
        .type           reduce_sum_2048,@function
        .size           reduce_sum_2048,(.L_x_3 - reduce_sum_2048)
        .other          reduce_sum_2048,@"STO_CUDA_ENTRY STV_DEFAULT"
reduce_sum_2048:
.text.reduce_sum_2048:
[----:B------:R-:W-:Y:S01]  /*0000*/  LDC R1, c[0x0][0x37c] ;  /* 0x0000df00ff017b82 */ /* 0x000fe20000000800 */
[----:B------:R-:W0:Y:S07]  /*0010*/  S2R R9, SR_TID.X ;  /* 0x0000000000097919 */ /* 0x000e2e0000002100 */
[----:B------:R-:W0:Y:S01]  /*0020*/  LDC.64 R2, c[0x0][0x380] ;  /* 0x0000e000ff027b82 */ /* 0x000e220000000a00 */
[----:B------:R-:W1:Y:S01]  /*0030*/  LDCU.64 UR6, c[0x0][0x358] ;  /* 0x00006b00ff0677ac */ /* 0x000e620008000a00 */
[----:B0-----:R-:W-:-:S05]  /*0040*/  IMAD.WIDE.U32 R2, R9, 0x4, R2 ;  /* 0x0000000409027825 */ /* 0x001fca00078e0002 */
[----:B-1----:R-:W2:Y:S04]  /*0050*/  LDG.E.CONSTANT R0, desc[UR6][R2.64] ;  /* 0x0000000602007981 */ /* 0x002ea8000c1e9900 */
[----:B------:R-:W2:Y:S01]  /*0060*/  LDG.E.CONSTANT R5, desc[UR6][R2.64+0x1000] ;  /* 0x0010000602057981 */ /* 0x000ea2000c1e9900 */
[----:B------:R-:W0:Y:S01]  /*0070*/  S2UR UR5, SR_CgaCtaId ;  /* 0x00000000000579c3 */ /* 0x000e220000008800 */
[----:B------:R-:W-:Y:S02]  /*0080*/  UMOV UR4, 0x400 ;  /* 0x0000040000047882 */ /* 0x000fe40000000000 */
[----:B0-----:R-:W-:-:S06]  /*0090*/  ULEA UR4, UR5, UR4, 0x18 ;  /* 0x0000000405047291 */ /* 0x001fcc000f8ec0ff */
[----:B------:R-:W-:-:S05]  /*00a0*/  LEA R7, R9, UR4, 0x2 ;  /* 0x0000000409077c11 */ /* 0x000fca000f8e10ff */
[----:B------:R-:W0:Y:S02]  /*00b0*/  LDCU UR4, c[0x0][0x360] ;  /* 0x00006c00ff0477ac */ /* 0x000e240008000800 */
[----:B0-----:R-:W-:Y:S02]  /*00c0*/  IMAD.U32 R4, RZ, RZ, UR4 ;  /* 0x00000004ff047e24 */ /* 0x001fe4000f8e00ff */
[----:B--2---:R-:W-:-:S05]  /*00d0*/  FADD R0, R0, R5 ;  /* 0x0000000500007221 */ /* 0x004fca0000000000 */
[----:B------:R0:W-:Y:S01]  /*00e0*/  STS [R7], R0 ;  /* 0x0000000007007388 */ /* 0x0001e20000000800 */
[----:B------:R-:W-:Y:S06]  /*00f0*/  BAR.SYNC.DEFER_BLOCKING 0x0 ;  /* 0x0000000000007b1d */ /* 0x000fec0000010000 */
.L_x_1:
[----:B------:R-:W-:-:S13]  /*0100*/  ISETP.GE.U32.AND P0, PT, R4, 0x2, PT ;  /* 0x000000020400780c */ /* 0x000fda0003f06070 */
[----:B------:R-:W-:Y:S05]  /*0110*/  @!P0 BRA `(.L_x_0) ;  /* 0x0000000000288947 */ /* 0x000fea0003800000 */
[----:B------:R-:W-:-:S04]  /*0120*/  SHF.R.U32.HI R4, RZ, 0x1, R4 ;  /* 0x00000001ff047819 */ /* 0x000fc80000011604 */
[----:B------:R-:W-:-:S13]  /*0130*/  ISETP.GE.U32.AND P0, PT, R9, R4, PT ;  /* 0x000000040900720c */ /* 0x000fda0003f06070 */
[----:B0-----:R-:W-:Y:S01]  /*0140*/  @!P0 IMAD R0, R4, 0x4, R7 ;  /* 0x0000000404008824 */ /* 0x001fe200078e0207 */
[----:B------:R-:W-:Y:S05]  /*0150*/  @!P0 LDS R3, [R7] ;  /* 0x0000000007038984 */ /* 0x000fea0000000800 */
[----:B------:R-:W0:Y:S02]  /*0160*/  @!P0 LDS R0, [R0] ;  /* 0x0000000000008984 */ /* 0x000e240000000800 */
[----:B0-----:R-:W-:-:S05]  /*0170*/  @!P0 FADD R2, R0, R3 ;  /* 0x0000000300028221 */ /* 0x001fca0000000000 */
[----:B------:R1:W-:Y:S01]  /*0180*/  @!P0 STS [R7], R2 ;  /* 0x0000000207008388 */ /* 0x0003e20000000800 */
[----:B------:R-:W-:Y:S01]  /*0190*/  BAR.SYNC.DEFER_BLOCKING 0x0 ;  /* 0x0000000000007b1d */ /* 0x000fe20000010000 */
[----:B------:R-:W-:-:S13]  /*01a0*/  ISETP.NE.AND P0, PT, R4, 0x1, PT ;  /* 0x000000010400780c */ /* 0x000fda0003f05270 */
[----:B-1----:R-:W-:Y:S05]  /*01b0*/  @P0 BRA `(.L_x_1) ;  /* 0xfffffffc00d00947 */ /* 0x002fea000383ffff */
.L_x_0:
[----:B------:R-:W-:-:S13]  /*01c0*/  ISETP.NE.AND P0, PT, R9, RZ, PT ;  /* 0x000000ff0900720c */ /* 0x000fda0003f05270 */
[----:B------:R-:W-:Y:S05]  /*01d0*/  @P0 EXIT ;  /* 0x000000000000094d */ /* 0x000fea0003800000 */
[----:B------:R-:W1:Y:S01]  /*01e0*/  S2UR UR5, SR_CgaCtaId ;  /* 0x00000000000579c3 */ /* 0x000e620000008800 */
[----:B------:R-:W-:-:S07]  /*01f0*/  UMOV UR4, 0x400 ;  /* 0x0000040000047882 */ /* 0x000fce0000000000 */
[----:B------:R-:W2:Y:S01]  /*0200*/  LDC.64 R2, c[0x0][0x388] ;  /* 0x0000e200ff027b82 */ /* 0x000ea20000000a00 */
[----:B-1----:R-:W-:-:S09]  /*0210*/  ULEA UR4, UR5, UR4, 0x18 ;  /* 0x0000000405047291 */ /* 0x002fd2000f8ec0ff */
[----:B------:R-:W2:Y:S04]  /*0220*/  LDS R5, [UR4] ;  /* 0x00000004ff057984 */ /* 0x000ea80008000800 */
[----:B--2---:R-:W-:Y:S01]  /*0230*/  STG.E desc[UR6][R2.64], R5 ;  /* 0x0000000502007986 */ /* 0x004fe2000c101906 */
[----:B------:R-:W-:Y:S05]  /*0240*/  EXIT ;  /* 0x000000000000794d */ /* 0x000fea0003800000 */
.L_x_2:
[----:B------:R-:W-:-:S00]  /*0250*/  BRA `(.L_x_2) ;  /* 0xfffffffc00fc7947 */ /* 0x000fc0000383ffff */
[----:B------:R-:W-:-:S00]  /*0260*/  NOP ;  /* 0x0000000000007918 */ /* 0x000fc00000000000 */
        /* <DEDUP_REMOVED lines=9> */
.L_x_3:


//--------------------- .nv.shared.reduce_sum_2048 --------------------------
	.section	.nv.shared.reduce_sum_2048,"aw",@nobits
	.sectionflags	@""
	.align	4
.nv.shared.reduce_sum_2048:
	.zero		5120


//--------------------- .nv.shared.reserved.0     --------------------------
	.section	.nv.shared.reserved.0,"aw",@nobits
	.weak		__nv_reservedSMEM_offset_0_alias
	.size		__nv_reservedSMEM_offset_0_alias, 0, 64
	.other		__nv_reservedSMEM_offset_0_alias,@"STO_CUDA_RESERVED_SHARED STV_DEFAULT"
__nv_reservedSMEM_offset_0_alias:
	.zero		0
	.zero		64


//--------------------- .nv.constant0.reduce_sum_2048 --------------------------
	.section	.nv.constant0.reduce_sum_2048,"a",@progbits
	.sectionflags	@""
	.align	4
.nv.constant0.reduce_sum_2048:
	.zero		912


//--------------------- SYMBOLS --------------------------

	.type		.nv.reservedSmem.offset0,@object
	.size		.nv.reservedSmem.offset0,0x4
	.type		.nv.reservedSmem.cap,@object
	.size		.nv.reservedSmem.cap,0x4
